//
// Generated by NVIDIA NVVM Compiler
//
// Compiler Build ID: CL-36424714
// Cuda compilation tools, release 13.0, V13.0.88
// Based on NVVM 20.0.0
//

.version 9.0
.target sm_100
.address_size 64

	// .globl	_Z21matrix_output_elementPdS_S_ii

.visible .entry _Z21matrix_output_elementPdS_S_ii(
	.param .u64 .ptr .align 1 _Z21matrix_output_elementPdS_S_ii_param_0,
	.param .u64 .ptr .align 1 _Z21matrix_output_elementPdS_S_ii_param_1,
	.param .u64 .ptr .align 1 _Z21matrix_output_elementPdS_S_ii_param_2,
	.param .u32 _Z21matrix_output_elementPdS_S_ii_param_3,
	.param .u32 _Z21matrix_output_elementPdS_S_ii_param_4
)
{
	.reg .pred 	%p<4>;
	.reg .b32 	%r<6>;
	.reg .b64 	%rd<11>;
	.reg .b64 	%fd<4>;

	ld.param.u64 	%rd1, [_Z21matrix_output_elementPdS_S_ii_param_0];
	ld.param.u64 	%rd2, [_Z21matrix_output_elementPdS_S_ii_param_1];
	ld.param.u64 	%rd3, [_Z21matrix_output_elementPdS_S_ii_param_2];
	ld.param.u32 	%r3, [_Z21matrix_output_elementPdS_S_ii_param_3];
	ld.param.u32 	%r4, [_Z21matrix_output_elementPdS_S_ii_param_4];
	mov.u32 	%r1, %ctaid.x;
	mov.u32 	%r2, %tid.x;
	setp.ge.s32 	%p1, %r1, %r4;
	setp.ge.s32 	%p2, %r2, %r3;
	or.pred  	%p3, %p2, %p1;
	@%p3 bra 	$L__BB0_2;
	cvta.to.global.u64 	%rd4, %rd1;
	cvta.to.global.u64 	%rd5, %rd2;
	cvta.to.global.u64 	%rd6, %rd3;
	mad.lo.s32 	%r5, %r3, %r1, %r2;
	mul.wide.u32 	%rd7, %r5, 8;
	add.s64 	%rd8, %rd4, %rd7;
	ld.global.f64 	%fd1, [%rd8];
	add.s64 	%rd9, %rd5, %rd7;
	ld.global.f64 	%fd2, [%rd9];
	add.f64 	%fd3, %fd1, %fd2;
	add.s64 	%rd10, %rd6, %rd7;
	st.global.f64 	[%rd10], %fd3;
$L__BB0_2:
	ret;

}
	// .globl	_Z17matrix_output_rowPdS_S_ii
.visible .entry _Z17matrix_output_rowPdS_S_ii(
	.param .u64 .ptr .align 1 _Z17matrix_output_rowPdS_S_ii_param_0,
	.param .u64 .ptr .align 1 _Z17matrix_output_rowPdS_S_ii_param_1,
	.param .u64 .ptr .align 1 _Z17matrix_output_rowPdS_S_ii_param_2,
	.param .u32 _Z17matrix_output_rowPdS_S_ii_param_3,
	.param .u32 _Z17matrix_output_rowPdS_S_ii_param_4
)
{
	.reg .pred 	%p<12>;
	.reg .b32 	%r<37>;
	.reg .b64 	%rd<101>;
	.reg .b64 	%fd<88>;

	ld.param.u64 	%rd4, [_Z17matrix_output_rowPdS_S_ii_param_0];
	ld.param.u64 	%rd5, [_Z17matrix_output_rowPdS_S_ii_param_1];
	ld.param.u64 	%rd6, [_Z17matrix_output_rowPdS_S_ii_param_2];
	ld.param.u32 	%r23, [_Z17matrix_output_rowPdS_S_ii_param_3];
	ld.param.u32 	%r24, [_Z17matrix_output_rowPdS_S_ii_param_4];
	cvta.to.global.u64 	%rd1, %rd6;
	cvta.to.global.u64 	%rd2, %rd5;
	cvta.to.global.u64 	%rd3, %rd4;
	mov.u32 	%r1, %ctaid.x;
	mov.u32 	%r25, %tid.x;
	setp.ge.s32 	%p1, %r1, %r24;
	setp.ge.s32 	%p2, %r25, %r23;
	or.pred  	%p3, %p2, %p1;
	@%p3 bra 	$L__BB1_13;
	add.s32 	%r27, %r23, -1;
	and.b32  	%r2, %r23, 15;
	setp.lt.u32 	%p4, %r27, 15;
	mov.b32 	%r33, 0;
	@%p4 bra 	$L__BB1_4;
	and.b32  	%r33, %r23, -16;
	neg.s32 	%r31, %r33;
	shl.b32 	%r5, %r24, 4;
	mul.wide.s32 	%rd11, %r24, 8;
	mov.u32 	%r30, %r1;
$L__BB1_3:
	.pragma "nounroll";
	mul.wide.s32 	%rd7, %r30, 8;
	add.s64 	%rd8, %rd3, %rd7;
	ld.global.f64 	%fd1, [%rd8];
	add.s64 	%rd9, %rd2, %rd7;
	ld.global.f64 	%fd2, [%rd9];
	add.f64 	%fd3, %fd1, %fd2;
	add.s64 	%rd10, %rd1, %rd7;
	st.global.f64 	[%rd10], %fd3;
	add.s64 	%rd12, %rd8, %rd11;
	ld.global.f64 	%fd4, [%rd12];
	add.s64 	%rd13, %rd9, %rd11;
	ld.global.f64 	%fd5, [%rd13];
	add.f64 	%fd6, %fd4, %fd5;
	add.s64 	%rd14, %rd10, %rd11;
	st.global.f64 	[%rd14], %fd6;
	add.s64 	%rd15, %rd12, %rd11;
	ld.global.f64 	%fd7, [%rd15];
	add.s64 	%rd16, %rd13, %rd11;
	ld.global.f64 	%fd8, [%rd16];
	add.f64 	%fd9, %fd7, %fd8;
	add.s64 	%rd17, %rd14, %rd11;
	st.global.f64 	[%rd17], %fd9;
	add.s64 	%rd18, %rd15, %rd11;
	ld.global.f64 	%fd10, [%rd18];
	add.s64 	%rd19, %rd16, %rd11;
	ld.global.f64 	%fd11, [%rd19];
	add.f64 	%fd12, %fd10, %fd11;
	add.s64 	%rd20, %rd17, %rd11;
	st.global.f64 	[%rd20], %fd12;
	add.s64 	%rd21, %rd18, %rd11;
	ld.global.f64 	%fd13, [%rd21];
	add.s64 	%rd22, %rd19, %rd11;
	ld.global.f64 	%fd14, [%rd22];
	add.f64 	%fd15, %fd13, %fd14;
	add.s64 	%rd23, %rd20, %rd11;
	st.global.f64 	[%rd23], %fd15;
	add.s64 	%rd24, %rd21, %rd11;
	ld.global.f64 	%fd16, [%rd24];
	add.s64 	%rd25, %rd22, %rd11;
	ld.global.f64 	%fd17, [%rd25];
	add.f64 	%fd18, %fd16, %fd17;
	add.s64 	%rd26, %rd23, %rd11;
	st.global.f64 	[%rd26], %fd18;
	add.s64 	%rd27, %rd24, %rd11;
	ld.global.f64 	%fd19, [%rd27];
	add.s64 	%rd28, %rd25, %rd11;
	ld.global.f64 	%fd20, [%rd28];
	add.f64 	%fd21, %fd19, %fd20;
	add.s64 	%rd29, %rd26, %rd11;
	st.global.f64 	[%rd29], %fd21;
	add.s64 	%rd30, %rd27, %rd11;
	ld.global.f64 	%fd22, [%rd30];
	add.s64 	%rd31, %rd28, %rd11;
	ld.global.f64 	%fd23, [%rd31];
	add.f64 	%fd24, %fd22, %fd23;
	add.s64 	%rd32, %rd29, %rd11;
	st.global.f64 	[%rd32], %fd24;
	add.s64 	%rd33, %rd30, %rd11;
	ld.global.f64 	%fd25, [%rd33];
	add.s64 	%rd34, %rd31, %rd11;
	ld.global.f64 	%fd26, [%rd34];
	add.f64 	%fd27, %fd25, %fd26;
	add.s64 	%rd35, %rd32, %rd11;
	st.global.f64 	[%rd35], %fd27;
	add.s64 	%rd36, %rd33, %rd11;
	ld.global.f64 	%fd28, [%rd36];
	add.s64 	%rd37, %rd34, %rd11;
	ld.global.f64 	%fd29, [%rd37];
	add.f64 	%fd30, %fd28, %fd29;
	add.s64 	%rd38, %rd35, %rd11;
	st.global.f64 	[%rd38], %fd30;
	add.s64 	%rd39, %rd36, %rd11;
	ld.global.f64 	%fd31, [%rd39];
	add.s64 	%rd40, %rd37, %rd11;
	ld.global.f64 	%fd32, [%rd40];
	add.f64 	%fd33, %fd31, %fd32;
	add.s64 	%rd41, %rd38, %rd11;
	st.global.f64 	[%rd41], %fd33;
	add.s64 	%rd42, %rd39, %rd11;
	ld.global.f64 	%fd34, [%rd42];
	add.s64 	%rd43, %rd40, %rd11;
	ld.global.f64 	%fd35, [%rd43];
	add.f64 	%fd36, %fd34, %fd35;
	add.s64 	%rd44, %rd41, %rd11;
	st.global.f64 	[%rd44], %fd36;
	add.s64 	%rd45, %rd42, %rd11;
	ld.global.f64 	%fd37, [%rd45];
	add.s64 	%rd46, %rd43, %rd11;
	ld.global.f64 	%fd38, [%rd46];
	add.f64 	%fd39, %fd37, %fd38;
	add.s64 	%rd47, %rd44, %rd11;
	st.global.f64 	[%rd47], %fd39;
	add.s64 	%rd48, %rd45, %rd11;
	ld.global.f64 	%fd40, [%rd48];
	add.s64 	%rd49, %rd46, %rd11;
	ld.global.f64 	%fd41, [%rd49];
	add.f64 	%fd42, %fd40, %fd41;
	add.s64 	%rd50, %rd47, %rd11;
	st.global.f64 	[%rd50], %fd42;
	add.s64 	%rd51, %rd48, %rd11;
	ld.global.f64 	%fd43, [%rd51];
	add.s64 	%rd52, %rd49, %rd11;
	ld.global.f64 	%fd44, [%rd52];
	add.f64 	%fd45, %fd43, %fd44;
	add.s64 	%rd53, %rd50, %rd11;
	st.global.f64 	[%rd53], %fd45;
	add.s64 	%rd54, %rd51, %rd11;
	ld.global.f64 	%fd46, [%rd54];
	add.s64 	%rd55, %rd52, %rd11;
	ld.global.f64 	%fd47, [%rd55];
	add.f64 	%fd48, %fd46, %fd47;
	add.s64 	%rd56, %rd53, %rd11;
	st.global.f64 	[%rd56], %fd48;
	add.s32 	%r31, %r31, 16;
	add.s32 	%r30, %r30, %r5;
	setp.ne.s32 	%p5, %r31, 0;
	@%p5 bra 	$L__BB1_3;
$L__BB1_4:
	setp.eq.s32 	%p6, %r2, 0;
	@%p6 bra 	$L__BB1_13;
	and.b32  	%r11, %r23, 7;
	setp.lt.u32 	%p7, %r2, 8;
	@%p7 bra 	$L__BB1_7;
	mad.lo.s32 	%r28, %r33, %r24, %r1;
	mul.wide.s32 	%rd57, %r28, 8;
	add.s64 	%rd58, %rd3, %rd57;
	ld.global.f64 	%fd49, [%rd58];
	add.s64 	%rd59, %rd2, %rd57;
	ld.global.f64 	%fd50, [%rd59];
	add.f64 	%fd51, %fd49, %fd50;
	add.s64 	%rd60, %rd1, %rd57;
	st.global.f64 	[%rd60], %fd51;
	mul.wide.s32 	%rd61, %r24, 8;
	add.s64 	%rd62, %rd58, %rd61;
	ld.global.f64 	%fd52, [%rd62];
	add.s64 	%rd63, %rd59, %rd61;
	ld.global.f64 	%fd53, [%rd63];
	add.f64 	%fd54, %fd52, %fd53;
	add.s64 	%rd64, %rd60, %rd61;
	st.global.f64 	[%rd64], %fd54;
	add.s64 	%rd65, %rd62, %rd61;
	ld.global.f64 	%fd55, [%rd65];
	add.s64 	%rd66, %rd63, %rd61;
	ld.global.f64 	%fd56, [%rd66];
	add.f64 	%fd57, %fd55, %fd56;
	add.s64 	%rd67, %rd64, %rd61;
	st.global.f64 	[%rd67], %fd57;
	add.s64 	%rd68, %rd65, %rd61;
	ld.global.f64 	%fd58, [%rd68];
	add.s64 	%rd69, %rd66, %rd61;
	ld.global.f64 	%fd59, [%rd69];
	add.f64 	%fd60, %fd58, %fd59;
	add.s64 	%rd70, %rd67, %rd61;
	st.global.f64 	[%rd70], %fd60;
	add.s64 	%rd71, %rd68, %rd61;
	ld.global.f64 	%fd61, [%rd71];
	add.s64 	%rd72, %rd69, %rd61;
	ld.global.f64 	%fd62, [%rd72];
	add.f64 	%fd63, %fd61, %fd62;
	add.s64 	%rd73, %rd70, %rd61;
	st.global.f64 	[%rd73], %fd63;
	add.s64 	%rd74, %rd71, %rd61;
	ld.global.f64 	%fd64, [%rd74];
	add.s64 	%rd75, %rd72, %rd61;
	ld.global.f64 	%fd65, [%rd75];
	add.f64 	%fd66, %fd64, %fd65;
	add.s64 	%rd76, %rd73, %rd61;
	st.global.f64 	[%rd76], %fd66;
	add.s64 	%rd77, %rd74, %rd61;
	ld.global.f64 	%fd67, [%rd77];
	add.s64 	%rd78, %rd75, %rd61;
	ld.global.f64 	%fd68, [%rd78];
	add.f64 	%fd69, %fd67, %fd68;
	add.s64 	%rd79, %rd76, %rd61;
	st.global.f64 	[%rd79], %fd69;
	add.s64 	%rd80, %rd77, %rd61;
	ld.global.f64 	%fd70, [%rd80];
	add.s64 	%rd81, %rd78, %rd61;
	ld.global.f64 	%fd71, [%rd81];
	add.f64 	%fd72, %fd70, %fd71;
	add.s64 	%rd82, %rd79, %rd61;
	st.global.f64 	[%rd82], %fd72;
	add.s32 	%r33, %r33, 8;
$L__BB1_7:
	setp.eq.s32 	%p8, %r11, 0;
	@%p8 bra 	$L__BB1_13;
	and.b32  	%r14, %r23, 3;
	setp.lt.u32 	%p9, %r11, 4;
	@%p9 bra 	$L__BB1_10;
	mad.lo.s32 	%r29, %r33, %r24, %r1;
	mul.wide.s32 	%rd83, %r29, 8;
	add.s64 	%rd84, %rd3, %rd83;
	ld.global.f64 	%fd73, [%rd84];
	add.s64 	%rd85, %rd2, %rd83;
	ld.global.f64 	%fd74, [%rd85];
	add.f64 	%fd75, %fd73, %fd74;
	add.s64 	%rd86, %rd1, %rd83;
	st.global.f64 	[%rd86], %fd75;
	mul.wide.s32 	%rd87, %r24, 8;
	add.s64 	%rd88, %rd84, %rd87;
	ld.global.f64 	%fd76, [%rd88];
	add.s64 	%rd89, %rd85, %rd87;
	ld.global.f64 	%fd77, [%rd89];
	add.f64 	%fd78, %fd76, %fd77;
	add.s64 	%rd90, %rd86, %rd87;
	st.global.f64 	[%rd90], %fd78;
	add.s64 	%rd91, %rd88, %rd87;
	ld.global.f64 	%fd79, [%rd91];
	add.s64 	%rd92, %rd89, %rd87;
	ld.global.f64 	%fd80, [%rd92];
	add.f64 	%fd81, %fd79, %fd80;
	add.s64 	%rd93, %rd90, %rd87;
	st.global.f64 	[%rd93], %fd81;
	add.s64 	%rd94, %rd91, %rd87;
	ld.global.f64 	%fd82, [%rd94];
	add.s64 	%rd95, %rd92, %rd87;
	ld.global.f64 	%fd83, [%rd95];
	add.f64 	%fd84, %fd82, %fd83;
	add.s64 	%rd96, %rd93, %rd87;
	st.global.f64 	[%rd96], %fd84;
	add.s32 	%r33, %r33, 4;
$L__BB1_10:
	setp.eq.s32 	%p10, %r14, 0;
	@%p10 bra 	$L__BB1_13;
	mad.lo.s32 	%r36, %r33, %r24, %r1;
	neg.s32 	%r35, %r14;
$L__BB1_12:
	.pragma "nounroll";
	mul.wide.s32 	%rd97, %r36, 8;
	add.s64 	%rd98, %rd3, %rd97;
	ld.global.f64 	%fd85, [%rd98];
	add.s64 	%rd99, %rd2, %rd97;
	ld.global.f64 	%fd86, [%rd99];
	add.f64 	%fd87, %fd85, %fd86;
	add.s64 	%rd100, %rd1, %rd97;
	st.global.f64 	[%rd100], %fd87;
	add.s32 	%r36, %r36, %r24;
	add.s32 	%r35, %r35, 1;
	setp.ne.s32 	%p11, %r35, 0;
	@%p11 bra 	$L__BB1_12;
$L__BB1_13:
	ret;

}
	// .globl	_Z20matrix_output_columnPdS_S_ii
.visible .entry _Z20matrix_output_columnPdS_S_ii(
	.param .u64 .ptr .align 1 _Z20matrix_output_columnPdS_S_ii_param_0,
	.param .u64 .ptr .align 1 _Z20matrix_output_columnPdS_S_ii_param_1,
	.param .u64 .ptr .align 1 _Z20matrix_output_columnPdS_S_ii_param_2,
	.param .u32 _Z20matrix_output_columnPdS_S_ii_param_3,
	.param .u32 _Z20matrix_output_columnPdS_S_ii_param_4
)
{
	.reg .pred 	%p<12>;
	.reg .b32 	%r<37>;
	.reg .b64 	%rd<101>;
	.reg .b64 	%fd<88>;

	ld.param.u64 	%rd4, [_Z20matrix_output_columnPdS_S_ii_param_0];
	ld.param.u64 	%rd5, [_Z20matrix_output_columnPdS_S_ii_param_1];
	ld.param.u64 	%rd6, [_Z20matrix_output_columnPdS_S_ii_param_2];
	ld.param.u32 	%r23, [_Z20matrix_output_columnPdS_S_ii_param_3];
	ld.param.u32 	%r24, [_Z20matrix_output_columnPdS_S_ii_param_4];
	cvta.to.global.u64 	%rd1, %rd6;
	cvta.to.global.u64 	%rd2, %rd5;
	cvta.to.global.u64 	%rd3, %rd4;
	mov.u32 	%r25, %ctaid.x;
	mov.u32 	%r1, %tid.x;
	setp.ge.s32 	%p1, %r25, %r24;
	setp.ge.s32 	%p2, %r1, %r23;
	or.pred  	%p3, %p2, %p1;
	@%p3 bra 	$L__BB2_13;
	add.s32 	%r27, %r24, -1;
	and.b32  	%r2, %r24, 15;
	setp.lt.u32 	%p4, %r27, 15;
	mov.b32 	%r33, 0;
	@%p4 bra 	$L__BB2_4;
	and.b32  	%r33, %r24, -16;
	neg.s32 	%r31, %r33;
	shl.b32 	%r5, %r23, 4;
	mul.wide.s32 	%rd11, %r23, 8;
	mov.u32 	%r30, %r1;
$L__BB2_3:
	.pragma "nounroll";
	mul.wide.s32 	%rd7, %r30, 8;
	add.s64 	%rd8, %rd3, %rd7;
	ld.global.f64 	%fd1, [%rd8];
	add.s64 	%rd9, %rd2, %rd7;
	ld.global.f64 	%fd2, [%rd9];
	add.f64 	%fd3, %fd1, %fd2;
	add.s64 	%rd10, %rd1, %rd7;
	st.global.f64 	[%rd10], %fd3;
	add.s64 	%rd12, %rd8, %rd11;
	ld.global.f64 	%fd4, [%rd12];
	add.s64 	%rd13, %rd9, %rd11;
	ld.global.f64 	%fd5, [%rd13];
	add.f64 	%fd6, %fd4, %fd5;
	add.s64 	%rd14, %rd10, %rd11;
	st.global.f64 	[%rd14], %fd6;
	add.s64 	%rd15, %rd12, %rd11;
	ld.global.f64 	%fd7, [%rd15];
	add.s64 	%rd16, %rd13, %rd11;
	ld.global.f64 	%fd8, [%rd16];
	add.f64 	%fd9, %fd7, %fd8;
	add.s64 	%rd17, %rd14, %rd11;
	st.global.f64 	[%rd17], %fd9;
	add.s64 	%rd18, %rd15, %rd11;
	ld.global.f64 	%fd10, [%rd18];
	add.s64 	%rd19, %rd16, %rd11;
	ld.global.f64 	%fd11, [%rd19];
	add.f64 	%fd12, %fd10, %fd11;
	add.s64 	%rd20, %rd17, %rd11;
	st.global.f64 	[%rd20], %fd12;
	add.s64 	%rd21, %rd18, %rd11;
	ld.global.f64 	%fd13, [%rd21];
	add.s64 	%rd22, %rd19, %rd11;
	ld.global.f64 	%fd14, [%rd22];
	add.f64 	%fd15, %fd13, %fd14;
	add.s64 	%rd23, %rd20, %rd11;
	st.global.f64 	[%rd23], %fd15;
	add.s64 	%rd24, %rd21, %rd11;
	ld.global.f64 	%fd16, [%rd24];
	add.s64 	%rd25, %rd22, %rd11;
	ld.global.f64 	%fd17, [%rd25];
	add.f64 	%fd18, %fd16, %fd17;
	add.s64 	%rd26, %rd23, %rd11;
	st.global.f64 	[%rd26], %fd18;
	add.s64 	%rd27, %rd24, %rd11;
	ld.global.f64 	%fd19, [%rd27];
	add.s64 	%rd28, %rd25, %rd11;
	ld.global.f64 	%fd20, [%rd28];
	add.f64 	%fd21, %fd19, %fd20;
	add.s64 	%rd29, %rd26, %rd11;
	st.global.f64 	[%rd29], %fd21;
	add.s64 	%rd30, %rd27, %rd11;
	ld.global.f64 	%fd22, [%rd30];
	add.s64 	%rd31, %rd28, %rd11;
	ld.global.f64 	%fd23, [%rd31];
	add.f64 	%fd24, %fd22, %fd23;
	add.s64 	%rd32, %rd29, %rd11;
	st.global.f64 	[%rd32], %fd24;
	add.s64 	%rd33, %rd30, %rd11;
	ld.global.f64 	%fd25, [%rd33];
	add.s64 	%rd34, %rd31, %rd11;
	ld.global.f64 	%fd26, [%rd34];
	add.f64 	%fd27, %fd25, %fd26;
	add.s64 	%rd35, %rd32, %rd11;
	st.global.f64 	[%rd35], %fd27;
	add.s64 	%rd36, %rd33, %rd11;
	ld.global.f64 	%fd28, [%rd36];
	add.s64 	%rd37, %rd34, %rd11;
	ld.global.f64 	%fd29, [%rd37];
	add.f64 	%fd30, %fd28, %fd29;
	add.s64 	%rd38, %rd35, %rd11;
	st.global.f64 	[%rd38], %fd30;
	add.s64 	%rd39, %rd36, %rd11;
	ld.global.f64 	%fd31, [%rd39];
	add.s64 	%rd40, %rd37, %rd11;
	ld.global.f64 	%fd32, [%rd40];
	add.f64 	%fd33, %fd31, %fd32;
	add.s64 	%rd41, %rd38, %rd11;
	st.global.f64 	[%rd41], %fd33;
	add.s64 	%rd42, %rd39, %rd11;
	ld.global.f64 	%fd34, [%rd42];
	add.s64 	%rd43, %rd40, %rd11;
	ld.global.f64 	%fd35, [%rd43];
	add.f64 	%fd36, %fd34, %fd35;
	add.s64 	%rd44, %rd41, %rd11;
	st.global.f64 	[%rd44], %fd36;
	add.s64 	%rd45, %rd42, %rd11;
	ld.global.f64 	%fd37, [%rd45];
	add.s64 	%rd46, %rd43, %rd11;
	ld.global.f64 	%fd38, [%rd46];
	add.f64 	%fd39, %fd37, %fd38;
	add.s64 	%rd47, %rd44, %rd11;
	st.global.f64 	[%rd47], %fd39;
	add.s64 	%rd48, %rd45, %rd11;
	ld.global.f64 	%fd40, [%rd48];
	add.s64 	%rd49, %rd46, %rd11;
	ld.global.f64 	%fd41, [%rd49];
	add.f64 	%fd42, %fd40, %fd41;
	add.s64 	%rd50, %rd47, %rd11;
	st.global.f64 	[%rd50], %fd42;
	add.s64 	%rd51, %rd48, %rd11;
	ld.global.f64 	%fd43, [%rd51];
	add.s64 	%rd52, %rd49, %rd11;
	ld.global.f64 	%fd44, [%rd52];
	add.f64 	%fd45, %fd43, %fd44;
	add.s64 	%rd53, %rd50, %rd11;
	st.global.f64 	[%rd53], %fd45;
	add.s64 	%rd54, %rd51, %rd11;
	ld.global.f64 	%fd46, [%rd54];
	add.s64 	%rd55, %rd52, %rd11;
	ld.global.f64 	%fd47, [%rd55];
	add.f64 	%fd48, %fd46, %fd47;
	add.s64 	%rd56, %rd53, %rd11;
	st.global.f64 	[%rd56], %fd48;
	add.s32 	%r31, %r31, 16;
	add.s32 	%r30, %r30, %r5;
	setp.ne.s32 	%p5, %r31, 0;
	@%p5 bra 	$L__BB2_3;
$L__BB2_4:
	setp.eq.s32 	%p6, %r2, 0;
	@%p6 bra 	$L__BB2_13;
	and.b32  	%r11, %r24, 7;
	setp.lt.u32 	%p7, %r2, 8;
	@%p7 bra 	$L__BB2_7;
	mad.lo.s32 	%r28, %r33, %r23, %r1;
	mul.wide.s32 	%rd57, %r28, 8;
	add.s64 	%rd58, %rd3, %rd57;
	ld.global.f64 	%fd49, [%rd58];
	add.s64 	%rd59, %rd2, %rd57;
	ld.global.f64 	%fd50, [%rd59];
	add.f64 	%fd51, %fd49, %fd50;
	add.s64 	%rd60, %rd1, %rd57;
	st.global.f64 	[%rd60], %fd51;
	mul.wide.s32 	%rd61, %r23, 8;
	add.s64 	%rd62, %rd58, %rd61;
	ld.global.f64 	%fd52, [%rd62];
	add.s64 	%rd63, %rd59, %rd61;
	ld.global.f64 	%fd53, [%rd63];
	add.f64 	%fd54, %fd52, %fd53;
	add.s64 	%rd64, %rd60, %rd61;
	st.global.f64 	[%rd64], %fd54;
	add.s64 	%rd65, %rd62, %rd61;
	ld.global.f64 	%fd55, [%rd65];
	add.s64 	%rd66, %rd63, %rd61;
	ld.global.f64 	%fd56, [%rd66];
	add.f64 	%fd57, %fd55, %fd56;
	add.s64 	%rd67, %rd64, %rd61;
	st.global.f64 	[%rd67], %fd57;
	add.s64 	%rd68, %rd65, %rd61;
	ld.global.f64 	%fd58, [%rd68];
	add.s64 	%rd69, %rd66, %rd61;
	ld.global.f64 	%fd59, [%rd69];
	add.f64 	%fd60, %fd58, %fd59;
	add.s64 	%rd70, %rd67, %rd61;
	st.global.f64 	[%rd70], %fd60;
	add.s64 	%rd71, %rd68, %rd61;
	ld.global.f64 	%fd61, [%rd71];
	add.s64 	%rd72, %rd69, %rd61;
	ld.global.f64 	%fd62, [%rd72];
	add.f64 	%fd63, %fd61, %fd62;
	add.s64 	%rd73, %rd70, %rd61;
	st.global.f64 	[%rd73], %fd63;
	add.s64 	%rd74, %rd71, %rd61;
	ld.global.f64 	%fd64, [%rd74];
	add.s64 	%rd75, %rd72, %rd61;
	ld.global.f64 	%fd65, [%rd75];
	add.f64 	%fd66, %fd64, %fd65;
	add.s64 	%rd76, %rd73, %rd61;
	st.global.f64 	[%rd76], %fd66;
	add.s64 	%rd77, %rd74, %rd61;
	ld.global.f64 	%fd67, [%rd77];
	add.s64 	%rd78, %rd75, %rd61;
	ld.global.f64 	%fd68, [%rd78];
	add.f64 	%fd69, %fd67, %fd68;
	add.s64 	%rd79, %rd76, %rd61;
	st.global.f64 	[%rd79], %fd69;
	add.s64 	%rd80, %rd77, %rd61;
	ld.global.f64 	%fd70, [%rd80];
	add.s64 	%rd81, %rd78, %rd61;
	ld.global.f64 	%fd71, [%rd81];
	add.f64 	%fd72, %fd70, %fd71;
	add.s64 	%rd82, %rd79, %rd61;
	st.global.f64 	[%rd82], %fd72;
	add.s32 	%r33, %r33, 8;
$L__BB2_7:
	setp.eq.s32 	%p8, %r11, 0;
	@%p8 bra 	$L__BB2_13;
	and.b32  	%r14, %r24, 3;
	setp.lt.u32 	%p9, %r11, 4;
	@%p9 bra 	$L__BB2_10;
	mad.lo.s32 	%r29, %r33, %r23, %r1;
	mul.wide.s32 	%rd83, %r29, 8;
	add.s64 	%rd84, %rd3, %rd83;
	ld.global.f64 	%fd73, [%rd84];
	add.s64 	%rd85, %rd2, %rd83;
	ld.global.f64 	%fd74, [%rd85];
	add.f64 	%fd75, %fd73, %fd74;
	add.s64 	%rd86, %rd1, %rd83;
	st.global.f64 	[%rd86], %fd75;
	mul.wide.s32 	%rd87, %r23, 8;
	add.s64 	%rd88, %rd84, %rd87;
	ld.global.f64 	%fd76, [%rd88];
	add.s64 	%rd89, %rd85, %rd87;
	ld.global.f64 	%fd77, [%rd89];
	add.f64 	%fd78, %fd76, %fd77;
	add.s64 	%rd90, %rd86, %rd87;
	st.global.f64 	[%rd90], %fd78;
	add.s64 	%rd91, %rd88, %rd87;
	ld.global.f64 	%fd79, [%rd91];
	add.s64 	%rd92, %rd89, %rd87;
	ld.global.f64 	%fd80, [%rd92];
	add.f64 	%fd81, %fd79, %fd80;
	add.s64 	%rd93, %rd90, %rd87;
	st.global.f64 	[%rd93], %fd81;
	add.s64 	%rd94, %rd91, %rd87;
	ld.global.f64 	%fd82, [%rd94];
	add.s64 	%rd95, %rd92, %rd87;
	ld.global.f64 	%fd83, [%rd95];
	add.f64 	%fd84, %fd82, %fd83;
	add.s64 	%rd96, %rd93, %rd87;
	st.global.f64 	[%rd96], %fd84;
	add.s32 	%r33, %r33, 4;
$L__BB2_10:
	setp.eq.s32 	%p10, %r14, 0;
	@%p10 bra 	$L__BB2_13;
	mad.lo.s32 	%r36, %r33, %r23, %r1;
	neg.s32 	%r35, %r14;
$L__BB2_12:
	.pragma "nounroll";
	mul.wide.s32 	%rd97, %r36, 8;
	add.s64 	%rd98, %rd3, %rd97;
	ld.global.f64 	%fd85, [%rd98];
	add.s64 	%rd99, %rd2, %rd97;
	ld.global.f64 	%fd86, [%rd99];
	add.f64 	%fd87, %fd85, %fd86;
	add.s64 	%rd100, %rd1, %rd97;
	st.global.f64 	[%rd100], %fd87;
	add.s32 	%r36, %r36, %r23;
	add.s32 	%r35, %r35, 1;
	setp.ne.s32 	%p11, %r35, 0;
	@%p11 bra 	$L__BB2_12;
$L__BB2_13:
	ret;

}


// ===== COMPILED SASS (sm_100) =====

	.target	sm_100

	.elftype	@"ET_EXEC"


//--------------------- .note.nv.tkinfo           --------------------------
	.section	.note.nv.tkinfo,"",@"SHT_NOTE"
	.sectionflags	@"SHF_NOTE_NV_TKINFO"
	.tkinfo
        /*0018*/ 	.word	0x00000002
        /*0030*/ 	.string	""
        /*0030*/ 	.string	"ptxas"
        /*0030*/ 	.string	"Cuda compilation tools, release 13.0, V13.0.88"
        /*0030*/ 	.string	"Build cuda_13.0.r13.0/compiler.36424714_0"
        /*0030*/ 	.string	"-arch sm_100 -m 64 "



//--------------------- .note.nv.cuinfo           --------------------------
	.section	.note.nv.cuinfo,"",@"SHT_NOTE"
	.sectionflags	@"SHF_NOTE_NV_CUINFO"
        /*0018*/ 	.short	0x0002
        /*001a*/ 	.short	0x0064
        /*001c*/ 	.short	0x0082
	.zero		2


//--------------------- .nv.info                  --------------------------
	.section	.nv.info,"",@"SHT_CUDA_INFO"
	.align	4


	//----- nvinfo : EIATTR_REGCOUNT
	.align		4
        /*0000*/ 	.byte	0x04, 0x2f
        /*0002*/ 	.short	(.L_1 - .L_0)
	.align		4
.L_0:
        /*0004*/ 	.word	index@(_Z21matrix_output_elementPdS_S_ii)
        /*0008*/ 	.word	0x0000000e


	//----- nvinfo : EIATTR_FRAME_SIZE
	.align		4
.L_1:
        /*000c*/ 	.byte	0x04, 0x11
        /*000e*/ 	.short	(.L_3 - .L_2)
	.align		4
.L_2:
        /*0010*/ 	.word	index@(_Z21matrix_output_elementPdS_S_ii)
        /*0014*/ 	.word	0x00000000


	//----- nvinfo : EIATTR_REGCOUNT
	.align		4
.L_3:
        /*0018*/ 	.byte	0x04, 0x2f
        /*001a*/ 	.short	(.L_5 - .L_4)
	.align		4
.L_4:
        /*001c*/ 	.word	index@(_Z17matrix_output_rowPdS_S_ii)
        /*0020*/ 	.word	0x0000001e


	//----- nvinfo : EIATTR_FRAME_SIZE
	.align		4
.L_5:
        /*0024*/ 	.byte	0x04, 0x11
        /*0026*/ 	.short	(.L_7 - .L_6)
	.align		4
.L_6:
        /*0028*/ 	.word	index@(_Z17matrix_output_rowPdS_S_ii)
        /*002c*/ 	.word	0x00000000


	//----- nvinfo : EIATTR_REGCOUNT
	.align		4
.L_7:
        /*0030*/ 	.byte	0x04, 0x2f
        /*0032*/ 	.short	(.L_9 - .L_8)
	.align		4
.L_8:
        /*0034*/ 	.word	index@(_Z20matrix_output_columnPdS_S_ii)
        /*0038*/ 	.word	0x0000001e


	//----- nvinfo : EIATTR_FRAME_SIZE
	.align		4
.L_9:
        /*003c*/ 	.byte	0x04, 0x11
        /*003e*/ 	.short	(.L_11 - .L_10)
	.align		4
.L_10:
        /*0040*/ 	.word	index@(_Z20matrix_output_columnPdS_S_ii)
        /*0044*/ 	.word	0x00000000


	//----- nvinfo : EIATTR_MIN_STACK_SIZE
	.align		4
.L_11:
        /*0048*/ 	.byte	0x04, 0x12
        /*004a*/ 	.short	(.L_13 - .L_12)
	.align		4
.L_12:
        /*004c*/ 	.word	index@(_Z20matrix_output_columnPdS_S_ii)
        /*0050*/ 	.word	0x00000000


	//----- nvinfo : EIATTR_MIN_STACK_SIZE
	.align		4
.L_13:
        /*0054*/ 	.byte	0x04, 0x12
        /*0056*/ 	.short	(.L_15 - .L_14)
	.align		4
.L_14:
        /*0058*/ 	.word	index@(_Z17matrix_output_rowPdS_S_ii)
        /*005c*/ 	.word	0x00000000


	//----- nvinfo : EIATTR_MIN_STACK_SIZE
	.align		4
.L_15:
        /*0060*/ 	.byte	0x04, 0x12
        /*0062*/ 	.short	(.L_17 - .L_16)
	.align		4
.L_16:
        /*0064*/ 	.word	index@(_Z21matrix_output_elementPdS_S_ii)
        /*0068*/ 	.word	0x00000000
.L_17:


//--------------------- .nv.compat                --------------------------
	.section	.nv.compat,"",@"SHT_CUDA_COMPAT_INFO"
	.align	4
        /*0000*/ 	.byte	0x02, 0x09, 0x00, 0x00, 0x02, 0x02, 0x01, 0x00, 0x02, 0x05, 0x05, 0x00, 0x03, 0x07, 0x01, 0x01
        /*0010*/ 	.byte	0x02, 0x03, 0x00, 0x00, 0x02, 0x06, 0x01, 0x00, 0x04, 0x0b, 0x08, 0x00, 0x01, 0x00, 0x00, 0x00
        /*0020*/ 	.byte	0x00, 0x00, 0x00, 0x00


//--------------------- .nv.info._Z20matrix_output_columnPdS_S_ii --------------------------
	.section	.nv.info._Z20matrix_output_columnPdS_S_ii,"",@"SHT_CUDA_INFO"
	.sectionflags	@""
	.align	4


	//----- nvinfo : EIATTR_CUDA_API_VERSION
	.align		4
        /*0000*/ 	.byte	0x04, 0x37
        /*0002*/ 	.short	(.L_19 - .L_18)
.L_18:
        /*0004*/ 	.word	0x00000082


	//----- nvinfo : EIATTR_KPARAM_INFO
	.align		4
.L_19:
        /*0008*/ 	.byte	0x04, 0x17
        /*000a*/ 	.short	(.L_21 - .L_20)
.L_20:
        /*000c*/ 	.word	0x00000000
        /*0010*/ 	.short	0x0004
        /*0012*/ 	.short	0x001c
        /*0014*/ 	.byte	0x00, 0xf0, 0x11, 0x00


	//----- nvinfo : EIATTR_KPARAM_INFO
	.align		4
.L_21:
        /*0018*/ 	.byte	0x04, 0x17
        /*001a*/ 	.short	(.L_23 - .L_22)
.L_22:
        /*001c*/ 	.word	0x00000000
        /*0020*/ 	.short	0x0003
        /*0022*/ 	.short	0x0018
        /*0024*/ 	.byte	0x00, 0xf0, 0x11, 0x00


	//----- nvinfo : EIATTR_KPARAM_INFO
	.align		4
.L_23:
        /*0028*/ 	.byte	0x04, 0x17
        /*002a*/ 	.short	(.L_25 - .L_24)
.L_24:
        /*002c*/ 	.word	0x00000000
        /*0030*/ 	.short	0x0002
        /*0032*/ 	.short	0x0010
        /*0034*/ 	.byte	0x00, 0xf5, 0x21, 0x00


	//----- nvinfo : EIATTR_KPARAM_INFO
	.align		4
.L_25:
        /*0038*/ 	.byte	0x04, 0x17
        /*003a*/ 	.short	(.L_27 - .L_26)
.L_26:
        /*003c*/ 	.word	0x00000000
        /*0040*/ 	.short	0x0001
        /*0042*/ 	.short	0x0008
        /*0044*/ 	.byte	0x00, 0xf5, 0x21, 0x00


	//----- nvinfo : EIATTR_KPARAM_INFO
	.align		4
.L_27:
        /*0048*/ 	.byte	0x04, 0x17
        /*004a*/ 	.short	(.L_29 - .L_28)
.L_28:
        /*004c*/ 	.word	0x00000000
        /*0050*/ 	.short	0x0000
        /*0052*/ 	.short	0x0000
        /*0054*/ 	.byte	0x00, 0xf5, 0x21, 0x00


	//----- nvinfo : EIATTR_SPARSE_MMA_MASK
	.align		4
.L_29:
        /*0058*/ 	.byte	0x03, 0x50
        /*005a*/ 	.short	0x0000


	//----- nvinfo : EIATTR_MAXREG_COUNT
	.align		4
        /*005c*/ 	.byte	0x03, 0x1b
        /*005e*/ 	.short	0x00ff


	//----- nvinfo : EIATTR_MERCURY_ISA_VERSION
	.align		4
        /*0060*/ 	.byte	0x03, 0x5f
        /*0062*/ 	.short	0x0101


	//----- nvinfo : EIATTR_VRC_CTA_INIT_COUNT
	.align		4
        /*0064*/ 	.byte	0x02, 0x4a
	.zero		1
	.zero		1


	//----- nvinfo : EIATTR_EXIT_INSTR_OFFSETS
	.align		4
        /*0068*/ 	.byte	0x04, 0x1c
        /*006a*/ 	.short	(.L_31 - .L_30)


	//   ....[0]....
.L_30:
        /*006c*/ 	.word	0x00000060


	//   ....[1]....
        /*0070*/ 	.word	0x00000880


	//   ....[2]....
        /*0074*/ 	.word	0x00000ca0


	//   ....[3]....
        /*0078*/ 	.word	0x00000f00


	//   ....[4]....
        /*007c*/ 	.word	0x00001010


	//----- nvinfo : EIATTR_CBANK_PARAM_SIZE
	.align		4
.L_31:
        /*0080*/ 	.byte	0x03, 0x19
        /*0082*/ 	.short	0x0020


	//----- nvinfo : EIATTR_PARAM_CBANK
	.align		4
        /*0084*/ 	.byte	0x04, 0x0a
        /*0086*/ 	.short	(.L_33 - .L_32)
	.align		4
.L_32:
        /*0088*/ 	.word	index@(.nv.constant0._Z20matrix_output_columnPdS_S_ii)
        /*008c*/ 	.short	0x0380
        /*008e*/ 	.short	0x0020


	//----- nvinfo : EIATTR_SW_WAR
	.align		4
.L_33:
        /*0090*/ 	.byte	0x04, 0x36
        /*0092*/ 	.short	(.L_35 - .L_34)
.L_34:
        /*0094*/ 	.word	0x00000008
.L_35:


//--------------------- .nv.info._Z17matrix_output_rowPdS_S_ii --------------------------
	.section	.nv.info._Z17matrix_output_rowPdS_S_ii,"",@"SHT_CUDA_INFO"
	.sectionflags	@""
	.align	4


	//----- nvinfo : EIATTR_CUDA_API_VERSION
	.align		4
        /*0000*/ 	.byte	0x04, 0x37
        /*0002*/ 	.short	(.L_37 - .L_36)
.L_36:
        /*0004*/ 	.word	0x00000082


	//----- nvinfo : EIATTR_KPARAM_INFO
	.align		4
.L_37:
        /*0008*/ 	.byte	0x04, 0x17
        /*000a*/ 	.short	(.L_39 - .L_38)
.L_38:
        /*000c*/ 	.word	0x00000000
        /*0010*/ 	.short	0x0004
        /*0012*/ 	.short	0x001c
        /*0014*/ 	.byte	0x00, 0xf0, 0x11, 0x00


	//----- nvinfo : EIATTR_KPARAM_INFO
	.align		4
.L_39:
        /*0018*/ 	.byte	0x04, 0x17
        /*001a*/ 	.short	(.L_41 - .L_40)
.L_40:
        /*001c*/ 	.word	0x00000000
        /*0020*/ 	.short	0x0003
        /*0022*/ 	.short	0x0018
        /*0024*/ 	.byte	0x00, 0xf0, 0x11, 0x00


	//----- nvinfo : EIATTR_KPARAM_INFO
	.align		4
.L_41:
        /*0028*/ 	.byte	0x04, 0x17
        /*002a*/ 	.short	(.L_43 - .L_42)
.L_42:
        /*002c*/ 	.word	0x00000000
        /*0030*/ 	.short	0x0002
        /*0032*/ 	.short	0x0010
        /*0034*/ 	.byte	0x00, 0xf5, 0x21, 0x00


	//----- nvinfo : EIATTR_KPARAM_INFO
	.align		4
.L_43:
        /*0038*/ 	.byte	0x04, 0x17
        /*003a*/ 	.short	(.L_45 - .L_44)
.L_44:
        /*003c*/ 	.word	0x00000000
        /*0040*/ 	.short	0x0001
        /*0042*/ 	.short	0x0008
        /*0044*/ 	.byte	0x00, 0xf5, 0x21, 0x00


	//----- nvinfo : EIATTR_KPARAM_INFO
	.align		4
.L_45:
        /*0048*/ 	.byte	0x04, 0x17
        /*004a*/ 	.short	(.L_47 - .L_46)
.L_46:
        /*004c*/ 	.word	0x00000000
        /*0050*/ 	.short	0x0000
        /*0052*/ 	.short	0x0000
        /*0054*/ 	.byte	0x00, 0xf5, 0x21, 0x00


	//----- nvinfo : EIATTR_SPARSE_MMA_MASK
	.align		4
.L_47:
        /*0058*/ 	.byte	0x03, 0x50
        /*005a*/ 	.short	0x0000


	//----- nvinfo : EIATTR_MAXREG_COUNT
	.align		4
        /*005c*/ 	.byte	0x03, 0x1b
        /*005e*/ 	.short	0x00ff


	//----- nvinfo : EIATTR_MERCURY_ISA_VERSION
	.align		4
        /*0060*/ 	.byte	0x03, 0x5f
        /*0062*/ 	.short	0x0101


	//----- nvinfo : EIATTR_VRC_CTA_INIT_COUNT
	.align		4
        /*0064*/ 	.byte	0x02, 0x4a
	.zero		1
	.zero		1


	//----- nvinfo : EIATTR_EXIT_INSTR_OFFSETS
	.align		4
        /*0068*/ 	.byte	0x04, 0x1c
        /*006a*/ 	.short	(.L_49 - .L_48)


	//   ....[0]....
.L_48:
        /*006c*/ 	.word	0x00000060


	//   ....[1]....
        /*0070*/ 	.word	0x00000880


	//   ....[2]....
        /*0074*/ 	.word	0x00000ca0


	//   ....[3]....
        /*0078*/ 	.word	0x00000f00


	//   ....[4]....
        /*007c*/ 	.word	0x00001010


	//----- nvinfo : EIATTR_CBANK_PARAM_SIZE
	.align		4
.L_49:
        /*0080*/ 	.byte	0x03, 0x19
        /*0082*/ 	.short	0x0020


	//----- nvinfo : EIATTR_PARAM_CBANK
	.align		4
        /*0084*/ 	.byte	0x04, 0x0a
        /*0086*/ 	.short	(.L_51 - .L_50)
	.align		4
.L_50:
        /*0088*/ 	.word	index@(.nv.constant0._Z17matrix_output_rowPdS_S_ii)
        /*008c*/ 	.short	0x0380
        /*008e*/ 	.short	0x0020


	//----- nvinfo : EIATTR_SW_WAR
	.align		4
.L_51:
        /*0090*/ 	.byte	0x04, 0x36
        /*0092*/ 	.short	(.L_53 - .L_52)
.L_52:
        /*0094*/ 	.word	0x00000008
.L_53:


//--------------------- .nv.info._Z21matrix_output_elementPdS_S_ii --------------------------
	.section	.nv.info._Z21matrix_output_elementPdS_S_ii,"",@"SHT_CUDA_INFO"
	.sectionflags	@""
	.align	4


	//----- nvinfo : EIATTR_CUDA_API_VERSION
	.align		4
        /*0000*/ 	.byte	0x04, 0x37
        /*0002*/ 	.short	(.L_55 - .L_54)
.L_54:
        /*0004*/ 	.word	0x00000082


	//----- nvinfo : EIATTR_KPARAM_INFO
	.align		4
.L_55:
        /*0008*/ 	.byte	0x04, 0x17
        /*000a*/ 	.short	(.L_57 - .L_56)
.L_56:
        /*000c*/ 	.word	0x00000000
        /*0010*/ 	.short	0x0004
        /*0012*/ 	.short	0x001c
        /*0014*/ 	.byte	0x00, 0xf0, 0x11, 0x00


	//----- nvinfo : EIATTR_KPARAM_INFO
	.align		4
.L_57:
        /*0018*/ 	.byte	0x04, 0x17
        /*001a*/ 	.short	(.L_59 - .L_58)
.L_58:
        /*001c*/ 	.word	0x00000000
        /*0020*/ 	.short	0x0003
        /*0022*/ 	.short	0x0018
        /*0024*/ 	.byte	0x00, 0xf0, 0x11, 0x00


	//----- nvinfo : EIATTR_KPARAM_INFO
	.align		4
.L_59:
        /*0028*/ 	.byte	0x04, 0x17
        /*002a*/ 	.short	(.L_61 - .L_60)
.L_60:
        /*002c*/ 	.word	0x00000000
        /*0030*/ 	.short	0x0002
        /*0032*/ 	.short	0x0010
        /*0034*/ 	.byte	0x00, 0xf5, 0x21, 0x00


	//----- nvinfo : EIATTR_KPARAM_INFO
	.align		4
.L_61:
        /*0038*/ 	.byte	0x04, 0x17
        /*003a*/ 	.short	(.L_63 - .L_62)
.L_62:
        /*003c*/ 	.word	0x00000000
        /*0040*/ 	.short	0x0001
        /*0042*/ 	.short	0x0008
        /*0044*/ 	.byte	0x00, 0xf5, 0x21, 0x00


	//----- nvinfo : EIATTR_KPARAM_INFO
	.align		4
.L_63:
        /*0048*/ 	.byte	0x04, 0x17
        /*004a*/ 	.short	(.L_65 - .L_64)
.L_64:
        /*004c*/ 	.word	0x00000000
        /*0050*/ 	.short	0x0000
        /*0052*/ 	.short	0x0000
        /*0054*/ 	.byte	0x00, 0xf5, 0x21, 0x00


	//----- nvinfo : EIATTR_SPARSE_MMA_MASK
	.align		4
.L_65:
        /*0058*/ 	.byte	0x03, 0x50
        /*005a*/ 	.short	0x0000


	//----- nvinfo : EIATTR_MAXREG_COUNT
	.align		4
        /*005c*/ 	.byte	0x03, 0x1b
        /*005e*/ 	.short	0x00ff


	//----- nvinfo : EIATTR_MERCURY_ISA_VERSION
	.align		4
        /*0060*/ 	.byte	0x03, 0x5f
        /*0062*/ 	.short	0x0101


	//----- nvinfo : EIATTR_VRC_CTA_INIT_COUNT
	.align		4
        /*0064*/ 	.byte	0x02, 0x4a
	.zero		1
	.zero		1


	//----- nvinfo : EIATTR_EXIT_INSTR_OFFSETS
	.align		4
        /*0068*/ 	.byte	0x04, 0x1c
        /*006a*/ 	.short	(.L_67 - .L_66)


	//   ....[0]....
.L_66:
        /*006c*/ 	.word	0x00000060


	//   ....[1]....
        /*0070*/ 	.word	0x00000130


	//----- nvinfo : EIATTR_CBANK_PARAM_SIZE
	.align		4
.L_67:
        /*0074*/ 	.byte	0x03, 0x19
        /*0076*/ 	.short	0x0020


	//----- nvinfo : EIATTR_PARAM_CBANK
	.align		4
        /*0078*/ 	.byte	0x04, 0x0a
        /*007a*/ 	.short	(.L_69 - .L_68)
	.align		4
.L_68:
        /*007c*/ 	.word	index@(.nv.constant0._Z21matrix_output_elementPdS_S_ii)
        /*0080*/ 	.short	0x0380
        /*0082*/ 	.short	0x0020


	//----- nvinfo : EIATTR_SW_WAR
	.align		4
.L_69:
        /*0084*/ 	.byte	0x04, 0x36
        /*0086*/ 	.short	(.L_71 - .L_70)
.L_70:
        /*0088*/ 	.word	0x00000008
.L_71:


//--------------------- .nv.callgraph             --------------------------
	.section	.nv.callgraph,"",@"SHT_CUDA_CALLGRAPH"
	.align	4
	.sectionentsize	8
	.align		4
        /*0000*/ 	.word	0x00000000
	.align		4
        /*0004*/ 	.word	0xffffffff
	.align		4
        /*0008*/ 	.word	0x00000000
	.align		4
        /*000c*/ 	.word	0xfffffffe
	.align		4
        /*0010*/ 	.word	0x00000000
	.align		4
        /*0014*/ 	.word	0xfffffffd
	.align		4
        /*0018*/ 	.word	0x00000000
	.align		4
        /*001c*/ 	.word	0xfffffffc


//--------------------- .text._Z20matrix_output_columnPdS_S_ii --------------------------
	.section	.text._Z20matrix_output_columnPdS_S_ii,"ax",@progbits
	.align	128
        .global         _Z20matrix_output_columnPdS_S_ii
        .type           _Z20matrix_output_columnPdS_S_ii,@function
        .size           _Z20matrix_output_columnPdS_S_ii,(.L_x_13 - _Z20matrix_output_columnPdS_S_ii)
        .other          _Z20matrix_output_columnPdS_S_ii,@"STO_CUDA_ENTRY STV_DEFAULT"
_Z20matrix_output_columnPdS_S_ii:
.text._Z20matrix_output_columnPdS_S_ii:
[----:B------:R-:W-:Y:S01]  /*0000*/  LDC R1, c[0x0][0x37c] ;  /* 0x0000df00ff017b82 */ /* 0x000fe20000000800 */
[----:B------:R-:W0:Y:S07]  /*0010*/  S2R R5, SR_TID.X ;  /* 0x0000000000057919 */ /* 0x000e2e0000002100 */
[----:B------:R-:W1:Y:S08]  /*0020*/  S2UR UR4, SR_CTAID.X ;  /* 0x00000000000479c3 */ /* 0x000e700000002500 */
[----:B------:R-:W1:Y:S02]  /*0030*/  LDC.64 R2, c[0x0][0x398] ;  /* 0x0000e600ff027b82 */ /* 0x000e640000000a00 */
[----:B-1----:R-:W-:-:S04]  /*0040*/  ISETP.LE.AND P0, PT, R3, UR4, PT ;  /* 0x0000000403007c0c */ /* 0x002fc8000bf03270 */
[----:B0-----:R-:W-:-:S13]  /*0050*/  ISETP.GE.OR P0, PT, R5, R2, P0 ;  /* 0x000000020500720c */ /* 0x001fda0000706670 */
[----:B------:R-:W-:Y:S05]  /*0060*/  @P0 EXIT ;  /* 0x000000000000094d */ /* 0x000fea0003800000 */
[C---:B------:R-:W-:Y:S01]  /*0070*/  IADD3 R0, PT, PT, R3.reuse, -0x1, RZ ;  /* 0xffffffff03007810 */ /* 0x040fe20007ffe0ff */
[----:B------:R-:W0:Y:S01]  /*0080*/  LDCU.64 UR4, c[0x0][0x358] ;  /* 0x00006b00ff0477ac */ /* 0x000e220008000a00 */
[----:B------:R-:W-:Y:S02]  /*0090*/  LOP3.LUT R6, R3, 0xf, RZ, 0xc0, !PT ;  /* 0x0000000f03067812 */ /* 0x000fe400078ec0ff */
[----:B------:R-:W-:Y:S01]  /*00a0*/  ISETP.GE.U32.AND P1, PT, R0, 0xf, PT ;  /* 0x0000000f0000780c */ /* 0x000fe20003f26070 */
[----:B------:R-:W-:Y:S01]  /*00b0*/  HFMA2 R0, -RZ, RZ, 0, 0 ;  /* 0x00000000ff007431 */ /* 0x000fe200000001ff */
[----:B------:R-:W-:-:S11]  /*00c0*/  ISETP.NE.AND P0, PT, R6, RZ, PT ;  /* 0x000000ff0600720c */ /* 0x000fd60003f05270 */
[----:B------:R-:W-:Y:S05]  /*00d0*/  @!P1 BRA `(.L_x_0) ;  /* 0x0000000400e89947 */ /* 0x000fea0003800000 */
[----:B------:R-:W-:Y:S02]  /*00e0*/  LOP3.LUT R0, R3, 0xfffffff0, RZ, 0xc0, !PT ;  /* 0xfffffff003007812 */ /* 0x000fe400078ec0ff */
[----:B------:R-:W-:Y:S02]  /*00f0*/  MOV R7, R5 ;  /* 0x0000000500077202 */ /* 0x000fe40000000f00 */
[----:B------:R-:W-:-:S07]  /*0100*/  IADD3 R4, PT, PT, -R0, RZ, RZ ;  /* 0x000000ff00047210 */ /* 0x000fce0007ffe1ff */
.L_x_1:
[----:B------:R-:W1:Y:S08]  /*0110*/  LDC.64 R14, c[0x0][0x380] ;  /* 0x0000e000ff0e7b82 */ /* 0x000e700000000a00 */
[----:B--2---:R-:W2:Y:S08]  /*0120*/  LDC.64 R16, c[0x0][0x388] ;  /* 0x0000e200ff107b82 */ /* 0x004eb00000000a00 */
[----:B------:R-:W3:Y:S01]  /*0130*/  LDC.64 R12, c[0x0][0x390] ;  /* 0x0000e400ff0c7b82 */ /* 0x000ee20000000a00 */
[----:B-1----:R-:W-:-:S05]  /*0140*/  IMAD.WIDE R14, R7, 0x8, R14 ;  /* 0x00000008070e7825 */ /* 0x002fca00078e020e */
[----:B0-----:R-:W4:Y:S01]  /*0150*/  LDG.E.64 R8, desc[UR4][R14.64] ;  /* 0x000000040e087981 */ /* 0x001f22000c1e1b00 */
[----:B--2---:R-:W-:-:S05]  /*0160*/  IMAD.WIDE R16, R7, 0x8, R16 ;  /* 0x0000000807107825 */ /* 0x004fca00078e0210 */
[----:B------:R-:W4:Y:S01]  /*0170*/  LDG.E.64 R10, desc[UR4][R16.64] ;  /* 0x00000004100a7981 */ /* 0x000f22000c1e1b00 */
[----:B---3--:R-:W-:Y:S01]  /*0180*/  IMAD.WIDE R12, R7, 0x8, R12 ;  /* 0x00000008070c7825 */ /* 0x008fe200078e020c */
[----:B----4-:R-:W-:-:S03]  /*0190*/  DADD R20, R8, R10 ;  /* 0x0000000008147229 */ /* 0x010fc6000000000a */
[----:B------:R-:W-:-:S04]  /*01a0*/  IMAD.WIDE R10, R2, 0x8, R14 ;  /* 0x00000008020a7825 */ /* 0x000fc800078e020e */
[C---:B------:R-:W-:Y:S01]  /*01b0*/  IMAD.WIDE R8, R2.reuse, 0x8, R16 ;  /* 0x0000000802087825 */ /* 0x040fe200078e0210 */
[----:B------:R0:W-:Y:S04]  /*01c0*/  STG.E.64 desc[UR4][R12.64], R20 ;  /* 0x000000140c007986 */ /* 0x0001e8000c101b04 */
[----:B------:R-:W2:Y:S04]  /*01d0*/  LDG.E.64 R18, desc[UR4][R10.64] ;  /* 0x000000040a127981 */ /* 0x000ea8000c1e1b00 */
[----:B------:R-:W2:Y:S01]  /*01e0*/  LDG.E.64 R22, desc[UR4][R8.64] ;  /* 0x0000000408167981 */ /* 0x000ea2000c1e1b00 */
[----:B------:R-:W-:-:S04]  /*01f0*/  IMAD.WIDE R14, R2, 0x8, R10 ;  /* 0x00000008020e7825 */ /* 0x000fc800078e020a */
[----:B------:R-:W-:Y:S01]  /*0200*/  IMAD.WIDE R16, R2, 0x8, R8 ;  /* 0x0000000802107825 */ /* 0x000fe200078e0208 */
[----:B--2---:R-:W-:-:S03]  /*0210*/  DADD R22, R18, R22 ;  /* 0x0000000012167229 */ /* 0x004fc60000000016 */
[----:B------:R-:W-:-:S05]  /*0220*/  IMAD.WIDE R18, R2, 0x8, R12 ;  /* 0x0000000802127825 */ /* 0x000fca00078e020c */
[----:B------:R1:W-:Y:S04]  /*0230*/  STG.E.64 desc[UR4][R18.64], R22 ;  /* 0x0000001612007986 */ /* 0x0003e8000c101b04 */
[----:B------:R-:W2:Y:S04]  /*0240*/  LDG.E.64 R24, desc[UR4][R14.64] ;  /* 0x000000040e187981 */ /* 0x000ea8000c1e1b00 */
[----:B------:R-:W2:Y:S01]  /*0250*/  LDG.E.64 R26, desc[UR4][R16.64] ;  /* 0x00000004101a7981 */ /* 0x000ea2000c1e1b00 */
[----:B0-----:R-:W-:-:S04]  /*0260*/  IMAD.WIDE R12, R2, 0x8, R18 ;  /* 0x00000008020c7825 */ /* 0x001fc800078e0212 */
[----:B------:R-:W-:-:S04]  /*0270*/  IMAD.WIDE R10, R2, 0x8, R14 ;  /* 0x00000008020a7825 */ /* 0x000fc800078e020e */
[----:B------:R-:W-:Y:S01]  /*0280*/  IMAD.WIDE R8, R2, 0x8, R16 ;  /* 0x0000000802087825 */ /* 0x000fe200078e0210 */
[----:B--2---:R-:W-:-:S07]  /*0290*/  DADD R24, R24, R26 ;  /* 0x0000000018187229 */ /* 0x004fce000000001a */
[----:B------:R0:W-:Y:S04]  /*02a0*/  STG.E.64 desc[UR4][R12.64], R24 ;  /* 0x000000180c007986 */ /* 0x0001e8000c101b04 */
[----:B------:R-:W2:Y:S04]  /*02b0*/  LDG.E.64 R20, desc[UR4][R10.64] ;  /* 0x000000040a147981 */ /* 0x000ea8000c1e1b00 */
[----:B------:R-:W2:Y:S01]  /*02c0*/  LDG.E.64 R26, desc[UR4][R8.64] ;  /* 0x00000004081a7981 */ /* 0x000ea2000c1e1b00 */
[----:B-1----:R-:W-:-:S04]  /*02d0*/  IMAD.WIDE R18, R2, 0x8, R10 ;  /* 0x0000000802127825 */ /* 0x002fc800078e020a */
        /* <DEDUP_REMOVED lines=16> */
[----:B------:R-:W-:-:S04]  /*03e0*/  IMAD.WIDE R16, R2, 0x8, R10 ;  /* 0x0000000802107825 */ /* 0x000fc800078e020a */
        /* <DEDUP_REMOVED lines=15> */
[----:B-1----:R-:W3:Y:S04]  /*04e0*/  LDG.E.64 R20, desc[UR4][R16.64] ;  /* 0x0000000410147981 */ /* 0x002ee8000c1e1b00 */
[----:B------:R-:W3:Y:S01]  /*04f0*/  LDG.E.64 R24, desc[UR4][R14.64] ;  /* 0x000000040e187981 */ /* 0x000ee2000c1e1b00 */
[----:B0-----:R-:W-:-:S04]  /*0500*/  IMAD.WIDE R12, R2, 0x8, R18 ;  /* 0x00000008020c7825 */ /* 0x001fc800078e0212 */
[----:B------:R-:W-:-:S04]  /*0510*/  IMAD.WIDE R10, R2, 0x8, R16 ;  /* 0x00000008020a7825 */ /* 0x000fc800078e0210 */
[----:B------:R-:W-:Y:S01]  /*0520*/  IMAD.WIDE R8, R2, 0x8, R14 ;  /* 0x0000000802087825 */ /* 0x000fe200078e020e */
[----:B---3--:R-:W-:-:S07]  /*0530*/  DADD R20, R20, R24 ;  /* 0x0000000014147229 */ /* 0x008fce0000000018 */
[----:B------:R0:W-:Y:S04]  /*0540*/  STG.E.64 desc[UR4][R12.64], R20 ;  /* 0x000000140c007986 */ /* 0x0001e8000c101b04 */
[----:B------:R-:W3:Y:S04]  /*0550*/  LDG.E.64 R24, desc[UR4][R10.64] ;  /* 0x000000040a187981 */ /* 0x000ee8000c1e1b00 */
[----:B------:R-:W3:Y:S01]  /*0560*/  LDG.E.64 R26, desc[UR4][R8.64] ;  /* 0x00000004081a7981 */ /* 0x000ee2000c1e1b00 */
[----:B--2---:R-:W-:-:S04]  /*0570*/  IMAD.WIDE R18, R2, 0x8, R12 ;  /* 0x0000000802127825 */ /* 0x004fc800078e020c */
[----:B------:R-:W-:-:S04]  /*0580*/  IMAD.WIDE R16, R2, 0x8, R10 ;  /* 0x0000000802107825 */ /* 0x000fc800078e020a */
[----:B------:R-:W-:Y:S01]  /*0590*/  IMAD.WIDE R14, R2, 0x8, R8 ;  /* 0x00000008020e7825 */ /* 0x000fe200078e0208 */
[----:B---3--:R-:W-:-:S07]  /*05a0*/  DADD R24, R24, R26 ;  /* 0x0000000018187229 */ /* 0x008fce000000001a */
        /* <DEDUP_REMOVED lines=11> */
[----:B------:R-:W-:-:S04]  /*0660*/  IMAD.WIDE R16, R2, 0x8, R10 ;  /* 0x0000000802107825 */ /* 0x000fc800078e020a */
[----:B------:R-:W-:Y:S01]  /*0670*/  IMAD.WIDE R14, R2, 0x8, R8 ;  /* 0x00000008020e7825 */ /* 0x000fe200078e0208 */
[----:B--2---:R-:W-:-:S07]  /*0680*/  DADD R20, R20, R26 ;  /* 0x0000000014147229 */ /* 0x004fce000000001a */
        /* <DEDUP_REMOVED lines=22> */
[----:B------:R-:W3:Y:S04]  /*07f0*/  LDG.E.64 R10, desc[UR4][R10.64] ;  /* 0x000000040a0a7981 */ /* 0x000ee8000c1e1b00 */
[----:B------:R-:W3:Y:S01]  /*0800*/  LDG.E.64 R8, desc[UR4][R8.64] ;  /* 0x0000000408087981 */ /* 0x000ee2000c1e1b00 */
[----:B------:R-:W-:-:S04]  /*0810*/  IADD3 R4, PT, PT, R4, 0x10, RZ ;  /* 0x0000001004047810 */ /* 0x000fc80007ffe0ff */
[----:B------:R-:W-:Y:S01]  /*0820*/  ISETP.NE.AND P1, PT, R4, RZ, PT ;  /* 0x000000ff0400720c */ /* 0x000fe20003f25270 */
[C---:B-1----:R-:W-:Y:S01]  /*0830*/  IMAD.WIDE R18, R2.reuse, 0x8, R12 ;  /* 0x0000000802127825 */ /* 0x042fe200078e020c */
[----:B------:R-:W-:Y:S01]  /*0840*/  LEA R7, R2, R7, 0x4 ;  /* 0x0000000702077211 */ /* 0x000fe200078e20ff */
[----:B---3--:R-:W-:-:S07]  /*0850*/  DADD R24, R10, R8 ;  /* 0x000000000a187229 */ /* 0x008fce0000000008 */
[----:B------:R2:W-:Y:S03]  /*0860*/  STG.E.64 desc[UR4][R18.64], R24 ;  /* 0x0000001812007986 */ /* 0x0005e6000c101b04 */
[----:B------:R-:W-:Y:S05]  /*0870*/  @P1 BRA `(.L_x_1) ;  /* 0xfffffff800241947 */ /* 0x000fea000383ffff */
.L_x_0:
[----:B0-----:R-:W-:Y:S05]  /*0880*/  @!P0 EXIT ;  /* 0x000000000000894d */ /* 0x001fea0003800000 */
[----:B------:R-:W-:Y:S02]  /*0890*/  ISETP.GE.U32.AND P0, PT, R6, 0x8, PT ;  /* 0x000000080600780c */ /* 0x000fe40003f06070 */
[----:B------:R-:W-:-:S04]  /*08a0*/  LOP3.LUT R4, R3, 0x7, RZ, 0xc0, !PT ;  /* 0x0000000703047812 */ /* 0x000fc800078ec0ff */
[----:B------:R-:W-:-:S07]  /*08b0*/  ISETP.NE.AND P1, PT, R4, RZ, PT ;  /* 0x000000ff0400720c */ /* 0x000fce0003f25270 */
[----:B------:R-:W-:Y:S06]  /*08c0*/  @!P0 BRA `(.L_x_2) ;  /* 0x0000000000f48947 */ /* 0x000fec0003800000 */
[----:B------:R-:W0:Y:S01]  /*08d0*/  LDC.64 R6, c[0x0][0x380] ;  /* 0x0000e000ff067b82 */ /* 0x000e220000000a00 */
[----:B------:R-:W-:-:S07]  /*08e0*/  IMAD R17, R0, R2, R5 ;  /* 0x0000000200117224 */ /* 0x000fce00078e0205 */
[----:B------:R-:W1:Y:S08]  /*08f0*/  LDC.64 R10, c[0x0][0x388] ;  /* 0x0000e200ff0a7b82 */ /* 0x000e700000000a00 */
[----:B------:R-:W3:Y:S01]  /*0900*/  LDC.64 R14, c[0x0][0x390] ;  /* 0x0000e400ff0e7b82 */ /* 0x000ee20000000a00 */
[----:B0-----:R-:W-:-:S05]  /*0910*/  IMAD.WIDE R6, R17, 0x8, R6 ;  /* 0x0000000811067825 */ /* 0x001fca00078e0206 */
[----:B------:R-:W4:Y:S01]  /*0920*/  LDG.E.64 R8, desc[UR4][R6.64] ;  /* 0x0000000406087981 */ /* 0x000f22000c1e1b00 */
[----:B-1----:R-:W-:-:S05]  /*0930*/  IMAD.WIDE R10, R17, 0x8, R10 ;  /* 0x00000008110a7825 */ /* 0x002fca00078e020a */
[----:B--2---:R-:W4:Y:S01]  /*0940*/  LDG.E.64 R12, desc[UR4][R10.64] ;  /* 0x000000040a0c7981 */ /* 0x004f22000c1e1b00 */
[----:B------:R-:W-:Y:S01]  /*0950*/  IMAD.WIDE R18, R2, 0x8, R10 ;  /* 0x0000000802127825 */ /* 0x000fe200078e020a */
[----:B----4-:R-:W-:-:S03]  /*0960*/  DADD R8, R8, R12 ;  /* 0x0000000008087229 */ /* 0x010fc6000000000c */
[----:B---3--:R-:W-:-:S04]  /*0970*/  IMAD.WIDE R12, R17, 0x8, R14 ;  /* 0x00000008110c7825 */ /* 0x008fc800078e020e */
[C---:B------:R-:W-:Y:S01]  /*0980*/  IMAD.WIDE R14, R2.reuse, 0x8, R6 ;  /* 0x00000008020e7825 */ /* 0x040fe200078e0206 */
[----:B------:R0:W-:Y:S04]  /*0990*/  STG.E.64 desc[UR4][R12.64], R8 ;  /* 0x000000080c007986 */ /* 0x0001e8000c101b04 */
[----:B------:R-:W2:Y:S04]  /*09a0*/  LDG.E.64 R16, desc[UR4][R14.64] ;  /* 0x000000040e107981 */ /* 0x000ea8000c1e1b00 */
[----:B------:R-:W2:Y:S01]  /*09b0*/  LDG.E.64 R20, desc[UR4][R18.64] ;  /* 0x0000000412147981 */ /* 0x000ea2000c1e1b00 */
[----:B------:R-:W-:-:S04]  /*09c0*/  IMAD.WIDE R6, R2, 0x8, R12 ;  /* 0x0000000802067825 */ /* 0x000fc800078e020c */
        /* <DEDUP_REMOVED lines=41> */
[----:B-1----:R-:W-:Y:S01]  /*0c60*/  IMAD.WIDE R6, R2, 0x8, R8 ;  /* 0x0000000802067825 */ /* 0x002fe200078e0208 */
[----:B------:R-:W-:Y:S01]  /*0c70*/  IADD3 R0, PT, PT, R0, 0x8, RZ ;  /* 0x0000000800007810 */ /* 0x000fe20007ffe0ff */
[----:B--2---:R-:W-:-:S07]  /*0c80*/  DADD R20, R12, R16 ;  /* 0x000000000c147229 */ /* 0x004fce0000000010 */
[----:B------:R0:W-:Y:S04]  /*0c90*/  STG.E.64 desc[UR4][R6.64], R20 ;  /* 0x0000001406007986 */ /* 0x0001e8000c101b04 */
.L_x_2:
[----:B------:R-:W-:Y:S05]  /*0ca0*/  @!P1 EXIT ;  /* 0x000000000000994d */ /* 0x000fea0003800000 */
[----:B------:R-:W-:Y:S02]  /*0cb0*/  ISETP.GE.U32.AND P0, PT, R4, 0x4, PT ;  /* 0x000000040400780c */ /* 0x000fe40003f06070 */
[----:B------:R-:W-:-:S04]  /*0cc0*/  LOP3.LUT R3, R3, 0x3, RZ, 0xc0, !PT ;  /* 0x0000000303037812 */ /* 0x000fc800078ec0ff */
[----:B------:R-:W-:-:S07]  /*0cd0*/  ISETP.NE.AND P1, PT, R3, RZ, PT ;  /* 0x000000ff0300720c */ /* 0x000fce0003f25270 */
[----:B------:R-:W-:Y:S06]  /*0ce0*/  @!P0 BRA `(.L_x_3) ;  /* 0x0000000000848947 */ /* 0x000fec0003800000 */
[----:B0-----:R-:W2:Y:S01]  /*0cf0*/  LDC.64 R6, c[0x0][0x380] ;  /* 0x0000e000ff067b82 */ /* 0x001ea20000000a00 */
[----:B------:R-:W-:-:S07]  /*0d00*/  IMAD R17, R0, R2, R5 ;  /* 0x0000000200117224 */ /* 0x000fce00078e0205 */
[----:B------:R-:W0:Y:S08]  /*0d10*/  LDC.64 R8, c[0x0][0x388] ;  /* 0x0000e200ff087b82 */ /* 0x000e300000000a00 */
[----:B------:R-:W1:Y:S01]  /*0d20*/  LDC.64 R10, c[0x0][0x390] ;  /* 0x0000e400ff0a7b82 */ /* 0x000e620000000a00 */
[----:B--2---:R-:W-:-:S05]  /*0d30*/  IMAD.WIDE R12, R17, 0x8, R6 ;  /* 0x00000008110c7825 */ /* 0x004fca00078e0206 */
[----:B------:R-:W2:Y:S01]  /*0d40*/  LDG.E.64 R6, desc[UR4][R12.64] ;  /* 0x000000040c067981 */ /* 0x000ea2000c1e1b00 */
[----:B0-----:R-:W-:-:S05]  /*0d50*/  IMAD.WIDE R14, R17, 0x8, R8 ;  /* 0x00000008110e7825 */ /* 0x001fca00078e0208 */
[----:B------:R-:W2:Y:S01]  /*0d60*/  LDG.E.64 R8, desc[UR4][R14.64] ;  /* 0x000000040e087981 */ /* 0x000ea2000c1e1b00 */
[----:B------:R-:W-:-:S04]  /*0d70*/  IMAD.WIDE R18, R2, 0x8, R12 ;  /* 0x0000000802127825 */ /* 0x000fc800078e020c */
[----:B-1----:R-:W-:-:S04]  /*0d80*/  IMAD.WIDE R16, R17, 0x8, R10 ;  /* 0x0000000811107825 */ /* 0x002fc800078e020a */
[----:B------:R-:W-:Y:S01]  /*0d90*/  IMAD.WIDE R20, R2, 0x8, R14 ;  /* 0x0000000802147825 */ /* 0x000fe200078e020e */
[----:B--2---:R-:W-:-:S07]  /*0da0*/  DADD R6, R6, R8 ;  /* 0x0000000006067229 */ /* 0x004fce0000000008 */
        /* <DEDUP_REMOVED lines=11> */
[----:B------:R-:W-:Y:S01]  /*0e60*/  IMAD.WIDE R18, R2, 0x8, R14 ;  /* 0x0000000802127825 */ /* 0x000fe200078e020e */
[----:B--2---:R-:W-:-:S03]  /*0e70*/  DADD R10, R10, R12 ;  /* 0x000000000a0a7229 */ /* 0x004fc6000000000c */
[----:B------:R-:W-:-:S04]  /*0e80*/  IMAD.WIDE R12, R2, 0x8, R24 ;  /* 0x00000008020c7825 */ /* 0x000fc800078e0218 */
[----:B------:R3:W-:Y:S04]  /*0e90*/  STG.E.64 desc[UR4][R16.64], R10 ;  /* 0x0000000a10007986 */ /* 0x0007e8000c101b04 */
[----:B------:R-:W2:Y:S04]  /*0ea0*/  LDG.E.64 R6, desc[UR4][R18.64] ;  /* 0x0000000412067981 */ /* 0x000ea8000c1e1b00 */
[----:B------:R-:W2:Y:S01]  /*0eb0*/  LDG.E.64 R12, desc[UR4][R12.64] ;  /* 0x000000040c0c7981 */ /* 0x000ea2000c1e1b00 */
[----:B-1----:R-:W-:Y:S01]  /*0ec0*/  IMAD.WIDE R8, R2, 0x8, R16 ;  /* 0x0000000802087825 */ /* 0x002fe200078e0210 */
[----:B------:R-:W-:Y:S01]  /*0ed0*/  IADD3 R0, PT, PT, R0, 0x4, RZ ;  /* 0x0000000400007810 */ /* 0x000fe20007ffe0ff */
[----:B--2---:R-:W-:-:S07]  /*0ee0*/  DADD R6, R6, R12 ;  /* 0x0000000006067229 */ /* 0x004fce000000000c */
[----:B------:R3:W-:Y:S04]  /*0ef0*/  STG.E.64 desc[UR4][R8.64], R6 ;  /* 0x0000000608007986 */ /* 0x0007e8000c101b04 */
.L_x_3:
[----:B------:R-:W-:Y:S05]  /*0f00*/  @!P1 EXIT ;  /* 0x000000000000994d */ /* 0x000fea0003800000 */
[----:B---3--:R-:W1:Y:S01]  /*0f10*/  LDC.64 R10, c[0x0][0x390] ;  /* 0x0000e400ff0a7b82 */ /* 0x008e620000000a00 */
[----:B--2---:R-:W-:Y:S01]  /*0f20*/  IMAD R19, R0, R2, R5 ;  /* 0x0000000200137224 */ /* 0x004fe200078e0205 */
[----:B------:R-:W-:-:S06]  /*0f30*/  IADD3 R3, PT, PT, -R3, RZ, RZ ;  /* 0x000000ff03037210 */ /* 0x000fcc0007ffe1ff */
[----:B0-----:R-:W0:Y:S08]  /*0f40*/  LDC.64 R8, c[0x0][0x380] ;  /* 0x0000e000ff087b82 */ /* 0x001e300000000a00 */
[----:B------:R-:W2:Y:S02]  /*0f50*/  LDC.64 R6, c[0x0][0x388] ;  /* 0x0000e200ff067b82 */ /* 0x000ea40000000a00 */
.L_x_4:
[----:B0-----:R-:W-:-:S04]  /*0f60*/  IMAD.WIDE R4, R19, 0x8, R8 ;  /* 0x0000000813047825 */ /* 0x001fc800078e0208 */
[----:B--2---:R-:W-:Y:S02]  /*0f70*/  IMAD.WIDE R12, R19, 0x8, R6 ;  /* 0x00000008130c7825 */ /* 0x004fe400078e0206 */
[----:B------:R-:W2:Y:S04]  /*0f80*/  LDG.E.64 R4, desc[UR4][R4.64] ;  /* 0x0000000404047981 */ /* 0x000ea8000c1e1b00 */
[----:B------:R-:W2:Y:S01]  /*0f90*/  LDG.E.64 R12, desc[UR4][R12.64] ;  /* 0x000000040c0c7981 */ /* 0x000ea2000c1e1b00 */
[----:B------:R-:W-:Y:S01]  /*0fa0*/  IADD3 R3, PT, PT, R3, 0x1, RZ ;  /* 0x0000000103037810 */ /* 0x000fe20007ffe0ff */
[C---:B-1-3--:R-:W-:Y:S01]  /*0fb0*/  IMAD.WIDE R16, R19.reuse, 0x8, R10 ;  /* 0x0000000813107825 */ /* 0x04afe200078e020a */
[----:B------:R-:W-:Y:S02]  /*0fc0*/  IADD3 R19, PT, PT, R19, R2, RZ ;  /* 0x0000000213137210 */ /* 0x000fe40007ffe0ff */
[----:B------:R-:W-:Y:S01]  /*0fd0*/  ISETP.NE.AND P0, PT, R3, RZ, PT ;  /* 0x000000ff0300720c */ /* 0x000fe20003f05270 */
[----:B--2---:R-:W-:-:S07]  /*0fe0*/  DADD R14, R4, R12 ;  /* 0x00000000040e7229 */ /* 0x004fce000000000c */
[----:B------:R3:W-:Y:S05]  /*0ff0*/  STG.E.64 desc[UR4][R16.64], R14 ;  /* 0x0000000e10007986 */ /* 0x0007ea000c101b04 */
[----:B------:R-:W-:Y:S05]  /*1000*/  @P0 BRA `(.L_x_4) ;  /* 0xfffffffc00d40947 */ /* 0x000fea000383ffff */
[----:B------:R-:W-:Y:S05]  /*1010*/  EXIT ;  /* 0x000000000000794d */ /* 0x000fea0003800000 */
.L_x_5:
[----:B------:R-:W-:-:S00]  /*1020*/  BRA `(.L_x_5) ;  /* 0xfffffffc00fc7947 */ /* 0x000fc0000383ffff */
[----:B------:R-:W-:-:S00]  /*1030*/  NOP ;  /* 0x0000000000007918 */ /* 0x000fc00000000000 */
        /* <DEDUP_REMOVED lines=12> */
.L_x_13:


//--------------------- .text._Z17matrix_output_rowPdS_S_ii --------------------------
	.section	.text._Z17matrix_output_rowPdS_S_ii,"ax",@progbits
	.align	128
        .global         _Z17matrix_output_rowPdS_S_ii
        .type           _Z17matrix_output_rowPdS_S_ii,@function
        .size           _Z17matrix_output_rowPdS_S_ii,(.L_x_14 - _Z17matrix_output_rowPdS_S_ii)
        .other          _Z17matrix_output_rowPdS_S_ii,@"STO_CUDA_ENTRY STV_DEFAULT"
_Z17matrix_output_rowPdS_S_ii:
.text._Z17matrix_output_rowPdS_S_ii:
        /* <DEDUP_REMOVED lines=15> */
[----:B------:R-:W-:Y:S02]  /*00f0*/  MOV R4, UR4 ;  /* 0x0000000400047c02 */ /* 0x000fe40008000f00 */
[----:B------:R-:W-:-:S07]  /*0100*/  IADD3 R5, PT, PT, -R0, RZ, RZ ;  /* 0x000000ff00057210 */ /* 0x000fce0007ffe1ff */
.L_x_7:
[----:B--2---:R-:W1:Y:S08]  /*0110*/  LDC.64 R6, c[0x0][0x380] ;  /* 0x0000e000ff067b82 */ /* 0x004e700000000a00 */
[----:B------:R-:W2:Y:S08]  /*0120*/  LDC.64 R10, c[0x0][0x388] ;  /* 0x0000e200ff0a7b82 */ /* 0x000eb00000000a00 */
[----:B------:R-:W3:Y:S01]  /*0130*/  LDC.64 R14, c[0x0][0x390] ;  /* 0x0000e400ff0e7b82 */ /* 0x000ee20000000a00 */
[----:B-1----:R-:W-:-:S05]  /*0140*/  IMAD.WIDE R6, R4, 0x8, R6 ;  /* 0x0000000804067825 */ /* 0x002fca00078e0206 */
[----:B0-----:R-:W4:Y:S01]  /*0150*/  LDG.E.64 R8, desc[UR6][R6.64] ;  /* 0x0000000606087981 */ /* 0x001f22000c1e1b00 */
[----:B--2---:R-:W-:-:S05]  /*0160*/  IMAD.WIDE R10, R4, 0x8, R10 ;  /* 0x00000008040a7825 */ /* 0x004fca00078e020a */
[----:B------:R-:W4:Y:S01]  /*0170*/  LDG.E.64 R12, desc[UR6][R10.64] ;  /* 0x000000060a0c7981 */ /* 0x000f22000c1e1b00 */
        /* <DEDUP_REMOVED lines=112> */
.L_x_6:
[----:B0-----:R-:W-:Y:S05]  /*0880*/  @!P0 EXIT ;  /* 0x000000000000894d */ /* 0x001fea0003800000 */
[----:B------:R-:W-:Y:S02]  /*0890*/  ISETP.GE.U32.AND P0, PT, R22, 0x8, PT ;  /* 0x000000081600780c */ /* 0x000fe40003f06070 */
[----:B--2---:R-:W-:-:S04]  /*08a0*/  LOP3.LUT R20, R2, 0x7, RZ, 0xc0, !PT ;  /* 0x0000000702147812 */ /* 0x004fc800078ec0ff */
[----:B------:R-:W-:-:S07]  /*08b0*/  ISETP.NE.AND P1, PT, R20, RZ, PT ;  /* 0x000000ff1400720c */ /* 0x000fce0003f25270 */
[----:B------:R-:W-:Y:S06]  /*08c0*/  @!P0 BRA `(.L_x_8) ;  /* 0x0000000000f48947 */ /* 0x000fec0003800000 */
[----:B------:R-:W0:Y:S01]  /*08d0*/  LDC.64 R4, c[0x0][0x380] ;  /* 0x0000e000ff047b82 */ /* 0x000e220000000a00 */
[----:B------:R-:W-:-:S07]  /*08e0*/  IMAD R15, R0, R3, UR4 ;  /* 0x00000004000f7e24 */ /* 0x000fce000f8e0203 */
[----:B------:R-:W1:Y:S08]  /*08f0*/  LDC.64 R8, c[0x0][0x388] ;  /* 0x0000e200ff087b82 */ /* 0x000e700000000a00 */
[----:B------:R-:W2:Y:S01]  /*0900*/  LDC.64 R12, c[0x0][0x390] ;  /* 0x0000e400ff0c7b82 */ /* 0x000ea20000000a00 */
[----:B0-----:R-:W-:-:S05]  /*0910*/  IMAD.WIDE R4, R15, 0x8, R4 ;  /* 0x000000080f047825 */ /* 0x001fca00078e0204 */
[----:B------:R-:W3:Y:S01]  /*0920*/  LDG.E.64 R6, desc[UR6][R4.64] ;  /* 0x0000000604067981 */ /* 0x000ee2000c1e1b00 */
[----:B-1----:R-:W-:-:S05]  /*0930*/  IMAD.WIDE R8, R15, 0x8, R8 ;  /* 0x000000080f087825 */ /* 0x002fca00078e0208 */
[----:B------:R-:W3:Y:S01]  /*0940*/  LDG.E.64 R10, desc[UR6][R8.64] ;  /* 0x00000006080a7981 */ /* 0x000ee2000c1e1b00 */
[----:B------:R-:W-:Y:S01]  /*0950*/  IMAD.WIDE R16, R3, 0x8, R8 ;  /* 0x0000000803107825 */ /* 0x000fe200078e0208 */
[----:B---3--:R-:W-:-:S03]  /*0960*/  DADD R6, R6, R10 ;  /* 0x0000000006067229 */ /* 0x008fc6000000000a */
[----:B--2---:R-:W-:-:S04]  /*0970*/  IMAD.WIDE R10, R15, 0x8, R12 ;  /* 0x000000080f0a7825 */ /* 0x004fc800078e020c */
        /* <DEDUP_REMOVED lines=50> */
.L_x_8:
[----:B------:R-:W-:Y:S05]  /*0ca0*/  @!P1 EXIT ;  /* 0x000000000000994d */ /* 0x000fea0003800000 */
[----:B------:R-:W-:Y:S02]  /*0cb0*/  ISETP.GE.U32.AND P0, PT, R20, 0x4, PT ;  /* 0x000000041400780c */ /* 0x000fe40003f06070 */
[----:B------:R-:W-:-:S04]  /*0cc0*/  LOP3.LUT R2, R2, 0x3, RZ, 0xc0, !PT ;  /* 0x0000000302027812 */ /* 0x000fc800078ec0ff */
[----:B------:R-:W-:-:S07]  /*0cd0*/  ISETP.NE.AND P1, PT, R2, RZ, PT ;  /* 0x000000ff0200720c */ /* 0x000fce0003f25270 */
[----:B------:R-:W-:Y:S06]  /*0ce0*/  @!P0 BRA `(.L_x_9) ;  /* 0x0000000000848947 */ /* 0x000fec0003800000 */
[----:B0-----:R-:W0:Y:S01]  /*0cf0*/  LDC.64 R4, c[0x0][0x380] ;  /* 0x0000e000ff047b82 */ /* 0x001e220000000a00 */
[----:B------:R-:W-:-:S07]  /*0d00*/  IMAD R15, R0, R3, UR4 ;  /* 0x00000004000f7e24 */ /* 0x000fce000f8e0203 */
[----:B------:R-:W1:Y:S08]  /*0d10*/  LDC.64 R6, c[0x0][0x388] ;  /* 0x0000e200ff067b82 */ /* 0x000e700000000a00 */
[----:B------:R-:W2:Y:S01]  /*0d20*/  LDC.64 R8, c[0x0][0x390] ;  /* 0x0000e400ff087b82 */ /* 0x000ea20000000a00 */
[----:B0-----:R-:W-:-:S05]  /*0d30*/  IMAD.WIDE R10, R15, 0x8, R4 ;  /* 0x000000080f0a7825 */ /* 0x001fca00078e0204 */
[----:B------:R-:W3:Y:S01]  /*0d40*/  LDG.E.64 R4, desc[UR6][R10.64] ;  /* 0x000000060a047981 */ /* 0x000ee2000c1e1b00 */
[----:B-1----:R-:W-:-:S05]  /*0d50*/  IMAD.WIDE R12, R15, 0x8, R6 ;  /* 0x000000080f0c7825 */ /* 0x002fca00078e0206 */
[----:B------:R-:W3:Y:S01]  /*0d60*/  LDG.E.64 R6, desc[UR6][R12.64] ;  /* 0x000000060c067981 */ /* 0x000ee2000c1e1b00 */
[----:B------:R-:W-:-:S04]  /*0d70*/  IMAD.WIDE R16, R3, 0x8, R10 ;  /* 0x0000000803107825 */ /* 0x000fc800078e020a */
[----:B--2---:R-:W-:-:S04]  /*0d80*/  IMAD.WIDE R14, R15, 0x8, R8 ;  /* 0x000000080f0e7825 */ /* 0x004fc800078e0208 */
[----:B------:R-:W-:Y:S01]  /*0d90*/  IMAD.WIDE R18, R3, 0x8, R12 ;  /* 0x0000000803127825 */ /* 0x000fe200078e020c */
[----:B---3--:R-:W-:-:S07]  /*0da0*/  DADD R4, R4, R6 ;  /* 0x0000000004047229 */ /* 0x008fce0000000006 */
        /* <DEDUP_REMOVED lines=15> */
[----:B------:R-:W3:Y:S04]  /*0ea0*/  LDG.E.64 R4, desc[UR6][R16.64] ;  /* 0x0000000610047981 */ /* 0x000ee8000c1e1b00 */
[----:B------:R-:W3:Y:S01]  /*0eb0*/  LDG.E.64 R10, desc[UR6][R10.64] ;  /* 0x000000060a0a7981 */ /* 0x000ee2000c1e1b00 */
[----:B-1----:R-:W-:Y:S01]  /*0ec0*/  IMAD.WIDE R6, R3, 0x8, R14 ;  /* 0x0000000803067825 */ /* 0x002fe200078e020e */
[----:B------:R-:W-:Y:S01]  /*0ed0*/  IADD3 R0, PT, PT, R0, 0x4, RZ ;  /* 0x0000000400007810 */ /* 0x000fe20007ffe0ff */
[----:B---3--:R-:W-:-:S07]  /*0ee0*/  DADD R4, R4, R10 ;  /* 0x0000000004047229 */ /* 0x008fce000000000a */
[----:B------:R2:W-:Y:S04]  /*0ef0*/  STG.E.64 desc[UR6][R6.64], R4 ;  /* 0x0000000406007986 */ /* 0x0005e8000c101b06 */
.L_x_9:
[----:B------:R-:W-:Y:S05]  /*0f00*/  @!P1 EXIT ;  /* 0x000000000000994d */ /* 0x000fea0003800000 */
[----:B------:R-:W1:Y:S01]  /*0f10*/  LDC.64 R16, c[0x0][0x390] ;  /* 0x0000e400ff107b82 */ /* 0x000e620000000a00 */
[----:B0-----:R-:W-:Y:S01]  /*0f20*/  IMAD R19, R0, R3, UR4 ;  /* 0x0000000400137e24 */ /* 0x001fe2000f8e0203 */
[----:B------:R-:W-:-:S06]  /*0f30*/  IADD3 R2, PT, PT, -R2, RZ, RZ ;  /* 0x000000ff02027210 */ /* 0x000fcc0007ffe1ff */
[----:B------:R-:W0:Y:S08]  /*0f40*/  LDC.64 R12, c[0x0][0x380] ;  /* 0x0000e000ff0c7b82 */ /* 0x000e300000000a00 */
[----:B--2---:R-:W2:Y:S02]  /*0f50*/  LDC.64 R14, c[0x0][0x388] ;  /* 0x0000e200ff0e7b82 */ /* 0x004ea40000000a00 */
.L_x_10:
[----:B0-----:R-:W-:-:S04]  /*0f60*/  IMAD.WIDE R4, R19, 0x8, R12 ;  /* 0x0000000813047825 */ /* 0x001fc800078e020c */
[C---:B--2---:R-:W-:Y:S02]  /*0f70*/  IMAD.WIDE R6, R19.reuse, 0x8, R14 ;  /* 0x0000000813067825 */ /* 0x044fe400078e020e */
        /* <DEDUP_REMOVED lines=10> */
.L_x_11:
        /* <DEDUP_REMOVED lines=14> */
.L_x_14:


//--------------------- .text._Z21matrix_output_elementPdS_S_ii --------------------------
	.section	.text._Z21matrix_output_elementPdS_S_ii,"ax",@progbits
	.align	128
        .global         _Z21matrix_output_elementPdS_S_ii
        .type           _Z21matrix_output_elementPdS_S_ii,@function
        .size           _Z21matrix_output_elementPdS_S_ii,(.L_x_15 - _Z21matrix_output_elementPdS_S_ii)
        .other          _Z21matrix_output_elementPdS_S_ii,@"STO_CUDA_ENTRY STV_DEFAULT"
_Z21matrix_output_elementPdS_S_ii:
.text._Z21matrix_output_elementPdS_S_ii:
[----:B------:R-:W-:Y:S01]  /*0000*/  LDC R1, c[0x0][0x37c] ;  /* 0x0000df00ff017b82 */ /* 0x000fe20000000800 */
[----:B------:R-:W0:Y:S07]  /*0010*/  S2R R11, SR_TID.X ;  /* 0x00000000000b7919 */ /* 0x000e2e0000002100 */
[----:B------:R-:W1:Y:S08]  /*0020*/  S2UR UR6, SR_CTAID.X ;  /* 0x00000000000679c3 */ /* 0x000e700000002500 */
[----:B------:R-:W1:Y:S02]  /*0030*/  LDC.64 R6, c[0x0][0x398] ;  /* 0x0000e600ff067b82 */ /* 0x000e640000000a00 */
[----:B-1----:R-:W-:-:S04]  /*0040*/  ISETP.LE.AND P0, PT, R7, UR6, PT ;  /* 0x0000000607007c0c */ /* 0x002fc8000bf03270 */
[----:B0-----:R-:W-:-:S13]  /*0050*/  ISETP.GE.OR P0, PT, R11, R6, P0 ;  /* 0x000000060b00720c */ /* 0x001fda0000706670 */
[----:B------:R-:W-:Y:S05]  /*0060*/  @P0 EXIT ;  /* 0x000000000000094d */ /* 0x000fea0003800000 */
[----:B------:R-:W0:Y:S01]  /*0070*/  LDC.64 R2, c[0x0][0x380] ;  /* 0x0000e000ff027b82 */ /* 0x000e220000000a00 */
[----:B------:R-:W1:Y:S01]  /*0080*/  LDCU.64 UR4, c[0x0][0x358] ;  /* 0x00006b00ff0477ac */ /* 0x000e620008000a00 */
[----:B------:R-:W-:-:S06]  /*0090*/  IMAD R11, R6, UR6, R11 ;  /* 0x00000006060b7c24 */ /* 0x000fcc000f8e020b */
[----:B------:R-:W2:Y:S08]  /*00a0*/  LDC.64 R4, c[0x0][0x388] ;  /* 0x0000e200ff047b82 */ /* 0x000eb00000000a00 */
[----:B------:R-:W3:Y:S01]  /*00b0*/  LDC.64 R8, c[0x0][0x390] ;  /* 0x0000e400ff087b82 */ /* 0x000ee20000000a00 */
[----:B0-----:R-:W-:-:S06]  /*00c0*/  IMAD.WIDE.U32 R2, R11, 0x8, R2 ;  /* 0x000000080b027825 */ /* 0x001fcc00078e0002 */
[----:B-1----:R-:W4:Y:S01]  /*00d0*/  LDG.E.64 R2, desc[UR4][R2.64] ;  /* 0x0000000402027981 */ /* 0x002f22000c1e1b00 */
[----:B--2---:R-:W-:-:S06]  /*00e0*/  IMAD.WIDE.U32 R4, R11, 0x8, R4 ;  /* 0x000000080b047825 */ /* 0x004fcc00078e0004 */
[----:B------:R-:W4:Y:S01]  /*00f0*/  LDG.E.64 R4, desc[UR4][R4.64] ;  /* 0x0000000404047981 */ /* 0x000f22000c1e1b00 */
[----:B---3--:R-:W-:Y:S01]  /*0100*/  IMAD.WIDE.U32 R8, R11, 0x8, R8 ;  /* 0x000000080b087825 */ /* 0x008fe200078e0008 */
[----:B----4-:R-:W-:-:S07]  /*0110*/  DADD R6, R2, R4 ;  /* 0x0000000002067229 */ /* 0x010fce0000000004 */
[----:B------:R-:W-:Y:S01]  /*0120*/  STG.E.64 desc[UR4][R8.64], R6 ;  /* 0x0000000608007986 */ /* 0x000fe2000c101b04 */
[----:B------:R-:W-:Y:S05]  /*0130*/  EXIT ;  /* 0x000000000000794d */ /* 0x000fea0003800000 */
.L_x_12:
        /* <DEDUP_REMOVED lines=12> */
.L_x_15:


//--------------------- .nv.shared.reserved.0     --------------------------
	.section	.nv.shared.reserved.0,"aw",@nobits
	.weak		__nv_reservedSMEM_offset_0_alias
	.size		__nv_reservedSMEM_offset_0_alias, 0, 64
	.other		__nv_reservedSMEM_offset_0_alias,@"STO_CUDA_RESERVED_SHARED STV_DEFAULT"
__nv_reservedSMEM_offset_0_alias:
	.zero		0
	.zero		64


//--------------------- .nv.constant0._Z20matrix_output_columnPdS_S_ii --------------------------
	.section	.nv.constant0._Z20matrix_output_columnPdS_S_ii,"a",@progbits
	.sectionflags	@""
	.align	4
.nv.constant0._Z20matrix_output_columnPdS_S_ii:
	.zero		928


//--------------------- .nv.constant0._Z17matrix_output_rowPdS_S_ii --------------------------
	.section	.nv.constant0._Z17matrix_output_rowPdS_S_ii,"a",@progbits
	.sectionflags	@""
	.align	4
.nv.constant0._Z17matrix_output_rowPdS_S_ii:
	.zero		928


//--------------------- .nv.constant0._Z21matrix_output_elementPdS_S_ii --------------------------
	.section	.nv.constant0._Z21matrix_output_elementPdS_S_ii,"a",@progbits
	.sectionflags	@""
	.align	4
.nv.constant0._Z21matrix_output_elementPdS_S_ii:
	.zero		928


//--------------------- SYMBOLS --------------------------

	.type		.nv.reservedSmem.offset0,@object
	.size		.nv.reservedSmem.offset0,0x4
